	.headerflags	@"EF_CUDA_TEXMODE_UNIFIED EF_CUDA_64BIT_ADDRESS EF_CUDA_ACCELERATORS EF_CUDA_SM90 EF_CUDA_VIRTUAL_SM(EF_CUDA_SM90)"
	.elftype	@"ET_EXEC"


//--------------------- .nv.info                  --------------------------
	.section	.nv.info,"",@"SHT_CUDA_INFO"
	.align	4


	//----- nvinfo : EIATTR_REGCOUNT
	.align		4
        /*0000*/ 	.byte	0x04, 0x2f
        /*0002*/ 	.short	(.L_1 - .L_0)
	.align		4
.L_0:
        /*0004*/ 	.word	index@(triton_poi_fused_clone_3)
        /*0008*/ 	.word	0x00000016


	//----- nvinfo : EIATTR_MIN_STACK_SIZE
	.align		4
.L_1:
        /*000c*/ 	.byte	0x04, 0x12
        /*000e*/ 	.short	(.L_3 - .L_2)
	.align		4
.L_2:
        /*0010*/ 	.word	index@(triton_poi_fused_clone_3)
        /*0014*/ 	.word	0x00000000


	//----- nvinfo : EIATTR_FRAME_SIZE
	.align		4
.L_3:
        /*0018*/ 	.byte	0x04, 0x11
        /*001a*/ 	.short	(.L_5 - .L_4)
	.align		4
.L_4:
        /*001c*/ 	.word	index@(triton_poi_fused_clone_3)
        /*0020*/ 	.word	0x00000000


	//----- nvinfo : EIATTR_MIN_STACK_SIZE
	.align		4
.L_5:
        /*0024*/ 	.byte	0x04, 0x12
        /*0026*/ 	.short	(.L_7 - .L_6)
	.align		4
.L_6:
        /*0028*/ 	.word	index@(triton_poi_fused_clone_3)
        /*002c*/ 	.word	0x00000000
.L_7:


//--------------------- .nv.info.triton_poi_fused_clone_3 --------------------------
	.section	.nv.info.triton_poi_fused_clone_3,"",@"SHT_CUDA_INFO"
	.sectionflags	@""
	.align	4


	//----- nvinfo : EIATTR_CUDA_API_VERSION
	.align		4
        /*0000*/ 	.byte	0x04, 0x37
        /*0002*/ 	.short	(.L_9 - .L_8)
.L_8:
        /*0004*/ 	.word	0x0000007c


	//----- nvinfo : EIATTR_KPARAM_INFO
	.align		4
.L_9:
        /*0008*/ 	.byte	0x04, 0x17
        /*000a*/ 	.short	(.L_11 - .L_10)
.L_10:
        /*000c*/ 	.word	0x00000000
        /*0010*/ 	.short	0x0005
        /*0012*/ 	.short	0x0020
        /*0014*/ 	.byte	0x00, 0xf4, 0x21, 0x00


	//----- nvinfo : EIATTR_KPARAM_INFO
	.align		4
.L_11:
        /*0018*/ 	.byte	0x04, 0x17
        /*001a*/ 	.short	(.L_13 - .L_12)
.L_12:
        /*001c*/ 	.word	0x00000000
        /*0020*/ 	.short	0x0004
        /*0022*/ 	.short	0x0018
        /*0024*/ 	.byte	0x00, 0xf0, 0x11, 0x00


	//----- nvinfo : EIATTR_KPARAM_INFO
	.align		4
.L_13:
        /*0028*/ 	.byte	0x04, 0x17
        /*002a*/ 	.short	(.L_15 - .L_14)
.L_14:
        /*002c*/ 	.word	0x00000000
        /*0030*/ 	.short	0x0003
        /*0032*/ 	.short	0x0014
        /*0034*/ 	.byte	0x00, 0xf0, 0x11, 0x00


	//----- nvinfo : EIATTR_KPARAM_INFO
	.align		4
.L_15:
        /*0038*/ 	.byte	0x04, 0x17
        /*003a*/ 	.short	(.L_17 - .L_16)
.L_16:
        /*003c*/ 	.word	0x00000000
        /*0040*/ 	.short	0x0002
        /*0042*/ 	.short	0x0010
        /*0044*/ 	.byte	0x00, 0xf0, 0x11, 0x00


	//----- nvinfo : EIATTR_KPARAM_INFO
	.align		4
.L_17:
        /*0048*/ 	.byte	0x04, 0x17
        /*004a*/ 	.short	(.L_19 - .L_18)
.L_18:
        /*004c*/ 	.word	0x00000000
        /*0050*/ 	.short	0x0001
        /*0052*/ 	.short	0x0008
        /*0054*/ 	.byte	0x00, 0xf4, 0x21, 0x00


	//----- nvinfo : EIATTR_KPARAM_INFO
	.align		4
.L_19:
        /*0058*/ 	.byte	0x04, 0x17
        /*005a*/ 	.short	(.L_21 - .L_20)
.L_20:
        /*005c*/ 	.word	0x00000000
        /*0060*/ 	.short	0x0000
        /*0062*/ 	.short	0x0000
        /*0064*/ 	.byte	0x00, 0xf4, 0x21, 0x00


	//----- nvinfo : EIATTR_SPARSE_MMA_MASK
	.align		4
.L_21:
        /*0068*/ 	.byte	0x03, 0x50
        /*006a*/ 	.short	0x0000


	//----- nvinfo : EIATTR_MAXREG_COUNT
	.align		4
        /*006c*/ 	.byte	0x03, 0x1b
        /*006e*/ 	.short	0x00ff


	//----- nvinfo : EIATTR_EXIT_INSTR_OFFSETS
	.align		4
        /*0070*/ 	.byte	0x04, 0x1c
        /*0072*/ 	.short	(.L_23 - .L_22)


	//   ....[0]....
.L_22:
        /*0074*/ 	.word	0x00000690


	//----- nvinfo : EIATTR_REQNTID
	.align		4
.L_23:
        /*0078*/ 	.byte	0x04, 0x10
        /*007a*/ 	.short	(.L_25 - .L_24)
.L_24:
        /*007c*/ 	.word	0x00000080
        /*0080*/ 	.word	0x00000001
        /*0084*/ 	.word	0x00000001


	//----- nvinfo : EIATTR_CBANK_PARAM_SIZE
	.align		4
.L_25:
        /*0088*/ 	.byte	0x03, 0x19
        /*008a*/ 	.short	0x0028


	//----- nvinfo : EIATTR_PARAM_CBANK
	.align		4
        /*008c*/ 	.byte	0x04, 0x0a
        /*008e*/ 	.short	(.L_27 - .L_26)
	.align		4
.L_26:
        /*0090*/ 	.word	index@(.nv.constant0.triton_poi_fused_clone_3)
        /*0094*/ 	.short	0x0210
        /*0096*/ 	.short	0x0028


	//----- nvinfo : EIATTR_SW_WAR
	.align		4
.L_27:
        /*0098*/ 	.byte	0x04, 0x36
        /*009a*/ 	.short	(.L_29 - .L_28)
.L_28:
        /*009c*/ 	.word	0x00000008
.L_29:


//--------------------- .nv.callgraph             --------------------------
	.section	.nv.callgraph,"",@"SHT_CUDA_CALLGRAPH"
	.align	4
	.sectionentsize	8
	.align		4
        /*0000*/ 	.word	0x00000000
	.align		4
        /*0004*/ 	.word	0xffffffff
	.align		4
        /*0008*/ 	.word	0x00000000
	.align		4
        /*000c*/ 	.word	0xfffffffe
	.align		4
        /*0010*/ 	.word	0x00000000
	.align		4
        /*0014*/ 	.word	0xfffffffd
	.align		4
        /*0018*/ 	.word	0x00000000
	.align		4
        /*001c*/ 	.word	0xfffffffc


//--------------------- .text.triton_poi_fused_clone_3 --------------------------
	.section	.text.triton_poi_fused_clone_3,"ax",@progbits
	.align	128
        .global         triton_poi_fused_clone_3
        .type           triton_poi_fused_clone_3,@function
        .size           triton_poi_fused_clone_3,(.L_x_1 - triton_poi_fused_clone_3)
        .other          triton_poi_fused_clone_3,@"STO_CUDA_ENTRY STV_DEFAULT"
triton_poi_fused_clone_3:
.text.triton_poi_fused_clone_3:
[----:B------:R-:W-:Y:S08]  /*0000*/  LDC R1, c[0x0][0x28] ;  /* 0x00000a00ff017b82 */ /* 0x000ff00000000800 */
[----:B------:R-:W1:Y:S01]  /*0010*/  LDC R6, c[0x0][0x220] ;  /* 0x00008800ff067b82 */ /* 0x000e620000000800 */
[----:B------:R-:W2:Y:S01]  /*0020*/  S2R R0, SR_TID.X ;  /* 0x0000000000007919 */ /* 0x000ea20000002100 */
[----:B------:R-:W-:Y:S01]  /*0030*/  ULDC.64 UR4, c[0x0][0x208] ;  /* 0x0000820000047ab9 */ /* 0x000fe20000000a00 */
[----:B------:R-:W3:Y:S05]  /*0040*/  S2R R5, SR_CTAID.X ;  /* 0x0000000000057919 */ /* 0x000eea0000002500 */
[----:B------:R-:W4:Y:S01]  /*0050*/  LDC R7, c[0x0][0x224] ;  /* 0x00008900ff077b82 */ /* 0x000f220000000800 */
[----:B-1----:R-:W-:-:S04]  /*0060*/  IABS R9, R6 ;  /* 0x0000000600097213 */ /* 0x002fc80000000000 */
[----:B------:R-:W1:Y:S01]  /*0070*/  I2F.RP R4, R9 ;  /* 0x0000000900047306 */ /* 0x000e620000209400 */
[----:B----4-:R-:W-:Y:S01]  /*0080*/  IABS R8, R7 ;  /* 0x0000000700087213 */ /* 0x010fe20000000000 */
[----:B--2---:R-:W-:-:S06]  /*0090*/  IMAD.SHL.U32 R0, R0, 0x8, RZ ;  /* 0x0000000800007824 */ /* 0x004fcc00078e00ff */
[----:B------:R-:W2:Y:S01]  /*00a0*/  I2F.RP R10, R8 ;  /* 0x00000008000a7306 */ /* 0x000ea20000209400 */
[----:B---3--:R-:W-:Y:S02]  /*00b0*/  SHF.R.S32.HI R11, RZ, 0x14, R5 ;  /* 0x00000014ff0b7819 */ /* 0x008fe40000011405 */
[----:B------:R-:W-:Y:S02]  /*00c0*/  LOP3.LUT R0, R0, 0x3f8, RZ, 0xc0, !PT ;  /* 0x000003f800007812 */ /* 0x000fe400078ec0ff */
[----:B------:R-:W-:-:S03]  /*00d0*/  SGXT R11, R11, 0x1 ;  /* 0x000000010b0b781a */ /* 0x000fc60000000200 */
[----:B-1----:R-:W1:Y:S01]  /*00e0*/  MUFU.RCP R4, R4 ;  /* 0x0000000400047308 */ /* 0x002e620000001000 */
[----:B------:R-:W-:-:S05]  /*00f0*/  IMAD R0, R5, 0x800, R0 ;  /* 0x0000080005007824 */ /* 0x000fca00078e0200 */
[----:B------:R-:W-:Y:S02]  /*0100*/  IADD3 R12, R0, 0x400, RZ ;  /* 0x00000400000c7810 */ /* 0x000fe40007ffe0ff */
[----:B--2---:R-:W2:Y:S01]  /*0110*/  MUFU.RCP R10, R10 ;  /* 0x0000000a000a7308 */ /* 0x004ea20000001000 */
[----:B------:R-:W-:Y:S02]  /*0120*/  IABS R18, R0 ;  /* 0x0000000000127213 */ /* 0x000fe40000000000 */
[-C--:B------:R-:W-:Y:S02]  /*0130*/  LEA.HI R13, R11, R12.reuse, RZ, 0x7 ;  /* 0x0000000c0b0d7211 */ /* 0x080fe400078f38ff */
[----:B------:R-:W-:Y:S01]  /*0140*/  IABS R19, R12 ;  /* 0x0000000c00137213 */ /* 0x000fe20000000000 */
[----:B-1----:R-:W-:Y:S01]  /*0150*/  VIADD R2, R4, 0xffffffe ;  /* 0x0ffffffe04027836 */ /* 0x002fe20000000000 */
[----:B------:R-:W-:Y:S02]  /*0160*/  SHF.R.S32.HI R13, RZ, 0x7, R13 ;  /* 0x00000007ff0d7819 */ /* 0x000fe4000001140d */
[----:B------:R-:W-:Y:S01]  /*0170*/  LOP3.LUT R12, R12, R7, RZ, 0x3c, !PT ;  /* 0x000000070c0c7212 */ /* 0x000fe200078e3cff */
[----:B------:R-:W1:Y:S01]  /*0180*/  F2I.FTZ.U32.TRUNC.NTZ R3, R2 ;  /* 0x0000000200037305 */ /* 0x000e62000021f000 */
[----:B------:R-:W-:-:S02]  /*0190*/  IABS R4, R13 ;  /* 0x0000000d00047213 */ /* 0x000fc40000000000 */
[----:B------:R-:W-:Y:S01]  /*01a0*/  ISETP.GE.AND P2, PT, R13, RZ, PT ;  /* 0x000000ff0d00720c */ /* 0x000fe20003f46270 */
[----:B--2---:R-:W-:Y:S01]  /*01b0*/  VIADD R5, R10, 0xffffffe ;  /* 0x0ffffffe0a057836 */ /* 0x004fe20000000000 */
[----:B------:R-:W-:-:S04]  /*01c0*/  LEA.HI R10, R11, R0, RZ, 0x7 ;  /* 0x000000000b0a7211 */ /* 0x000fc800078f38ff */
[----:B------:R-:W-:Y:S01]  /*01d0*/  SHF.R.S32.HI R11, RZ, 0x7, R10 ;  /* 0x00000007ff0b7819 */ /* 0x000fe2000001140a */
[----:B------:R-:W2:Y:S03]  /*01e0*/  F2I.FTZ.U32.TRUNC.NTZ R5, R5 ;  /* 0x0000000500057305 */ /* 0x000ea6000021f000 */
[----:B------:R-:W-:Y:S01]  /*01f0*/  IABS R14, R11 ;  /* 0x0000000b000e7213 */ /* 0x000fe20000000000 */
[----:B-1----:R-:W-:Y:S01]  /*0200*/  IMAD.MOV R2, RZ, RZ, -R3 ;  /* 0x000000ffff027224 */ /* 0x002fe200078e0a03 */
[----:B------:R-:W-:-:S03]  /*0210*/  ISETP.GE.AND P6, PT, R11, RZ, PT ;  /* 0x000000ff0b00720c */ /* 0x000fc60003fc6270 */
[----:B------:R-:W-:Y:S02]  /*0220*/  IMAD R15, R2, R9, RZ ;  /* 0x00000009020f7224 */ /* 0x000fe400078e02ff */
[----:B------:R-:W-:-:S04]  /*0230*/  IMAD.MOV.U32 R2, RZ, RZ, RZ ;  /* 0x000000ffff027224 */ /* 0x000fc800078e00ff */
[----:B------:R-:W-:Y:S01]  /*0240*/  IMAD.HI.U32 R2, R3, R15, R2 ;  /* 0x0000000f03027227 */ /* 0x000fe200078e0002 */
[----:B------:R-:W-:-:S03]  /*0250*/  MOV R15, R4 ;  /* 0x00000004000f7202 */ /* 0x000fc60000000f00 */
[----:B--2---:R-:W-:Y:S02]  /*0260*/  IMAD.MOV R17, RZ, RZ, -R5 ;  /* 0x000000ffff117224 */ /* 0x004fe400078e0a05 */
[----:B------:R-:W-:-:S04]  /*0270*/  IMAD.HI.U32 R3, R2, R14, RZ ;  /* 0x0000000e02037227 */ /* 0x000fc800078e00ff */
[----:B------:R-:W-:-:S04]  /*0280*/  IMAD.HI.U32 R2, R2, R15, RZ ;  /* 0x0000000f02027227 */ /* 0x000fc800078e00ff */
[----:B------:R-:W-:Y:S02]  /*0290*/  IMAD R17, R17, R8, RZ ;  /* 0x0000000811117224 */ /* 0x000fe400078e02ff */
[----:B------:R-:W-:Y:S02]  /*02a0*/  IMAD.MOV.U32 R4, RZ, RZ, RZ ;  /* 0x000000ffff047224 */ /* 0x000fe400078e00ff */
[----:B------:R-:W-:Y:S02]  /*02b0*/  IMAD.MOV R3, RZ, RZ, -R3 ;  /* 0x000000ffff037224 */ /* 0x000fe400078e0a03 */
[----:B------:R-:W-:Y:S02]  /*02c0*/  IMAD.MOV R16, RZ, RZ, -R2 ;  /* 0x000000ffff107224 */ /* 0x000fe400078e0a02 */
[----:B------:R-:W-:Y:S01]  /*02d0*/  IMAD.HI.U32 R4, R5, R17, R4 ;  /* 0x0000001105047227 */ /* 0x000fe200078e0004 */
[----:B------:R-:W-:-:S03]  /*02e0*/  MOV R17, R18 ;  /* 0x0000001200117202 */ /* 0x000fc60000000f00 */
[C---:B------:R-:W-:Y:S02]  /*02f0*/  IMAD R2, R9.reuse, R3, R14 ;  /* 0x0000000309027224 */ /* 0x040fe400078e020e */
[C---:B------:R-:W-:Y:S02]  /*0300*/  IMAD R14, R9.reuse, R16, R15 ;  /* 0x00000010090e7224 */ /* 0x040fe400078e020f */
[C---:B------:R-:W-:Y:S01]  /*0310*/  IMAD.HI.U32 R5, R4.reuse, R17, RZ ;  /* 0x0000001104057227 */ /* 0x040fe200078e00ff */
[C---:B------:R-:W-:Y:S02]  /*0320*/  ISETP.GT.U32.AND P0, PT, R9.reuse, R2, PT ;  /* 0x000000020900720c */ /* 0x040fe40003f04070 */
[----:B------:R-:W-:Y:S01]  /*0330*/  ISETP.GT.U32.AND P1, PT, R9, R14, PT ;  /* 0x0000000e0900720c */ /* 0x000fe20003f24070 */
[----:B------:R-:W-:-:S04]  /*0340*/  IMAD.HI.U32 R4, R4, R19, RZ ;  /* 0x0000001304047227 */ /* 0x000fc800078e00ff */
[----:B------:R-:W-:Y:S02]  /*0350*/  IMAD.MOV R15, RZ, RZ, -R4 ;  /* 0x000000ffff0f7224 */ /* 0x000fe400078e0a04 */
[----:B------:R-:W-:Y:S02]  /*0360*/  IMAD.MOV R3, RZ, RZ, -R5 ;  /* 0x000000ffff037224 */ /* 0x000fe400078e0a05 */
[C---:B------:R-:W-:Y:S02]  /*0370*/  IMAD R15, R8.reuse, R15, R19 ;  /* 0x0000000f080f7224 */ /* 0x040fe400078e0213 */
[----:B------:R-:W-:Y:S02]  /*0380*/  IMAD R3, R8, R3, R17 ;  /* 0x0000000308037224 */ /* 0x000fe400078e0211 */
[----:B------:R-:W-:Y:S01]  /*0390*/  @!P0 IMAD.IADD R2, R2, 0x1, -R9 ;  /* 0x0000000102028824 */ /* 0x000fe200078e0a09 */
[----:B------:R-:W-:Y:S02]  /*03a0*/  @!P1 IADD3 R14, R14, -R9, RZ ;  /* 0x800000090e0e9210 */ /* 0x000fe40007ffe0ff */
[----:B------:R-:W-:-:S02]  /*03b0*/  ISETP.GT.U32.AND P0, PT, R8, R15, PT ;  /* 0x0000000f0800720c */ /* 0x000fc40003f04070 */
[----:B------:R-:W-:Y:S02]  /*03c0*/  ISETP.GT.U32.AND P1, PT, R8, R3, PT ;  /* 0x000000030800720c */ /* 0x000fe40003f24070 */
[C---:B------:R-:W-:Y:S02]  /*03d0*/  ISETP.GT.U32.AND P4, PT, R9.reuse, R14, PT ;  /* 0x0000000e0900720c */ /* 0x040fe40003f84070 */
[----:B------:R-:W-:-:S07]  /*03e0*/  ISETP.GT.U32.AND P3, PT, R9, R2, PT ;  /* 0x000000020900720c */ /* 0x000fce0003f64070 */
[--C-:B------:R-:W-:Y:S02]  /*03f0*/  @!P0 IMAD.IADD R15, R15, 0x1, -R8.reuse ;  /* 0x000000010f0f8824 */ /* 0x100fe400078e0a08 */
[----:B------:R-:W-:Y:S01]  /*0400*/  @!P1 IMAD.IADD R3, R3, 0x1, -R8 ;  /* 0x0000000103039824 */ /* 0x000fe200078e0a08 */
[----:B------:R-:W-:Y:S01]  /*0410*/  @!P1 IADD3 R5, R5, 0x1, RZ ;  /* 0x0000000105059810 */ /* 0x000fe20007ffe0ff */
[----:B------:R-:W-:Y:S01]  /*0420*/  @!P0 VIADD R4, R4, 0x1 ;  /* 0x0000000104048836 */ /* 0x000fe20000000000 */
[----:B------:R-:W-:Y:S01]  /*0430*/  @!P4 IADD3 R14, R14, -R9, RZ ;  /* 0x800000090e0ec210 */ /* 0x000fe20007ffe0ff */
[----:B------:R-:W-:Y:S01]  /*0440*/  @!P3 IMAD.IADD R2, R2, 0x1, -R9 ;  /* 0x000000010202b824 */ /* 0x000fe200078e0a09 */
[-C--:B------:R-:W-:Y:S02]  /*0450*/  ISETP.GE.U32.AND P4, PT, R15, R8.reuse, PT ;  /* 0x000000080f00720c */ /* 0x080fe40003f86070 */
[----:B------:R-:W-:Y:S01]  /*0460*/  ISETP.GE.U32.AND P3, PT, R3, R8, PT ;  /* 0x000000080300720c */ /* 0x000fe20003f66070 */
[----:B------:R-:W-:Y:S01]  /*0470*/  IMAD.MOV.U32 R8, RZ, RZ, R2 ;  /* 0x000000ffff087224 */ /* 0x000fe200078e0002 */
[----:B------:R-:W-:Y:S01]  /*0480*/  LOP3.LUT R3, R0, R7, RZ, 0x3c, !PT ;  /* 0x0000000700037212 */ /* 0x000fe200078e3cff */
[----:B------:R-:W-:Y:S01]  /*0490*/  @!P2 IMAD.MOV R14, RZ, RZ, -R14 ;  /* 0x000000ffff0ea224 */ /* 0x000fe200078e0a0e */
[----:B------:R-:W-:Y:S01]  /*04a0*/  ISETP.NE.AND P2, PT, R6, RZ, PT ;  /* 0x000000ff0600720c */ /* 0x000fe20003f45270 */
[----:B------:R-:W-:Y:S01]  /*04b0*/  @!P6 IMAD.MOV R8, RZ, RZ, -R8 ;  /* 0x000000ffff08e224 */ /* 0x000fe200078e0a08 */
[----:B------:R-:W-:-:S02]  /*04c0*/  ISETP.GE.AND P5, PT, R3, RZ, PT ;  /* 0x000000ff0300720c */ /* 0x000fc40003fa6270 */
[----:B------:R-:W-:Y:S01]  /*04d0*/  ISETP.GE.AND P6, PT, R12, RZ, PT ;  /* 0x000000ff0c00720c */ /* 0x000fe20003fc6270 */
[----:B------:R-:W1:Y:S01]  /*04e0*/  LDC.64 R2, c[0x0][0x210] ;  /* 0x00008400ff027b82 */ /* 0x000e620000000a00 */
[----:B------:R-:W-:Y:S01]  /*04f0*/  LOP3.LUT R9, RZ, R6, RZ, 0x33, !PT ;  /* 0x00000006ff097212 */ /* 0x000fe200078e33ff */
[----:B------:R-:W-:Y:S01]  /*0500*/  @P4 VIADD R4, R4, 0x1 ;  /* 0x0000000104044836 */ /* 0x000fe20000000000 */
[----:B------:R-:W-:Y:S01]  /*0510*/  ISETP.NE.AND P0, PT, R7, RZ, PT ;  /* 0x000000ff0700720c */ /* 0x000fe20003f05270 */
[----:B------:R-:W-:Y:S01]  /*0520*/  @P3 VIADD R5, R5, 0x1 ;  /* 0x0000000105053836 */ /* 0x000fe20000000000 */
[C---:B------:R-:W-:Y:S02]  /*0530*/  SEL R6, R9.reuse, R8, !P2 ;  /* 0x0000000809067207 */ /* 0x040fe40005000000 */
[----:B------:R-:W-:Y:S02]  /*0540*/  SEL R14, R9, R14, !P2 ;  /* 0x0000000e090e7207 */ /* 0x000fe40005000000 */
[----:B------:R-:W-:Y:S01]  /*0550*/  LOP3.LUT R9, R10, 0xffffff80, RZ, 0xc0, !PT ;  /* 0xffffff800a097812 */ /* 0x000fe200078ec0ff */
[----:B------:R-:W-:Y:S01]  /*0560*/  @!P5 IMAD.MOV R5, RZ, RZ, -R5 ;  /* 0x000000ffff05d224 */ /* 0x000fe200078e0a05 */
[----:B------:R-:W-:-:S02]  /*0570*/  MOV R11, R4 ;  /* 0x00000004000b7202 */ /* 0x000fc40000000f00 */
[----:B------:R-:W-:Y:S01]  /*0580*/  LOP3.LUT R4, RZ, R7, RZ, 0x33, !PT ;  /* 0x00000007ff047212 */ /* 0x000fe200078e33ff */
[----:B------:R-:W-:Y:S01]  /*0590*/  IMAD.IADD R9, R0, 0x1, -R9 ;  /* 0x0000000100097824 */ /* 0x000fe200078e0a09 */
[----:B------:R-:W-:Y:S02]  /*05a0*/  @!P6 IADD3 R11, -R11, RZ, RZ ;  /* 0x000000ff0b0be210 */ /* 0x000fe40007ffe1ff */
[----:B------:R-:W-:Y:S01]  /*05b0*/  SEL R5, R4, R5, !P0 ;  /* 0x0000000504057207 */ /* 0x000fe20004000000 */
[--C-:B------:R-:W-:Y:S01]  /*05c0*/  IMAD R6, R6, 0x400, R9.reuse ;  /* 0x0000040006067824 */ /* 0x100fe200078e0209 */
[----:B------:R-:W-:Y:S01]  /*05d0*/  SEL R4, R4, R11, !P0 ;  /* 0x0000000b04047207 */ /* 0x000fe20004000000 */
[----:B------:R-:W-:-:S03]  /*05e0*/  IMAD R9, R14, 0x400, R9 ;  /* 0x000004000e097824 */ /* 0x000fc600078e0209 */
[----:B------:R-:W-:Y:S01]  /*05f0*/  LEA R5, R5, R6, 0x7 ;  /* 0x0000000605057211 */ /* 0x000fe200078e38ff */
[----:B------:R-:W-:Y:S01]  /*0600*/  IMAD R9, R4, 0x80, R9 ;  /* 0x0000008004097824 */ /* 0x000fe200078e0209 */
[----:B------:R-:W2:Y:S03]  /*0610*/  LDC.64 R6, c[0x0][0x218] ;  /* 0x00008600ff067b82 */ /* 0x000ea60000000a00 */
[----:B-1----:R-:W-:-:S04]  /*0620*/  IMAD.WIDE R4, R5, 0x2, R2 ;  /* 0x0000000205047825 */ /* 0x002fc800078e0202 */
[----:B------:R-:W-:Y:S02]  /*0630*/  IMAD.WIDE R2, R9, 0x2, R2 ;  /* 0x0000000209027825 */ /* 0x000fe400078e0202 */
[----:B------:R-:W3:Y:S04]  /*0640*/  LDG.E.EL.128 R8, desc[UR4][R4.64] ;  /* 0x0000000404087981 */ /* 0x000ee8000c2e1d00 */
[----:B------:R-:W4:Y:S01]  /*0650*/  LDG.E.EL.128 R12, desc[UR4][R2.64] ;  /* 0x00000004020c7981 */ /* 0x000f22000c2e1d00 */
[----:B--2---:R-:W-:-:S05]  /*0660*/  IMAD.WIDE R6, R0, 0x2, R6 ;  /* 0x0000000200067825 */ /* 0x004fca00078e0206 */
[----:B---3--:R-:W-:Y:S04]  /*0670*/  STG.E.128 desc[UR4][R6.64], R8 ;  /* 0x0000000806007986 */ /* 0x008fe8000c101d04 */
[----:B----4-:R-:W-:Y:S01]  /*0680*/  STG.E.128 desc[UR4][R6.64+0x800], R12 ;  /* 0x0008000c06007986 */ /* 0x010fe2000c101d04 */
[----:B------:R-:W-:Y:S05]  /*0690*/  EXIT ;  /* 0x000000000000794d */ /* 0x000fea0003800000 */
.L_x_0:
[----:B------:R-:W-:-:S00]  /*06a0*/  BRA `(.L_x_0) ;  /* 0xfffffffc00fc7947 */ /* 0x000fc0000383ffff */
[----:B------:R-:W-:-:S00]  /*06b0*/  NOP ;  /* 0x0000000000007918 */ /* 0x000fc00000000000 */
        /* <DEDUP_REMOVED lines=12> */
.L_x_1:


//--------------------- .nv.constant0.triton_poi_fused_clone_3 --------------------------
	.section	.nv.constant0.triton_poi_fused_clone_3,"a",@progbits
	.sectionflags	@""
	.align	4
.nv.constant0.triton_poi_fused_clone_3:
	.zero		568
